//
// Generated by NVIDIA NVVM Compiler
//
// Compiler Build ID: CL-36424714
// Cuda compilation tools, release 13.0, V13.0.88
// Based on NVVM 20.0.0
//

.version 9.0
.target sm_100
.address_size 64

	// .globl	_Z7dkernelPj

.visible .entry _Z7dkernelPj(
	.param .u64 .ptr .align 1 _Z7dkernelPj_param_0
)
{
	.reg .b32 	%r<2>;
	.reg .b64 	%rd<3>;

	ld.param.u64 	%rd1, [_Z7dkernelPj_param_0];
	cvta.to.global.u64 	%rd2, %rd1;
	atom.global.inc.u32 	%r1, [%rd2], 1024;
	ret;

}


// ===== COMPILED SASS (sm_100) =====

	.target	sm_100

	.elftype	@"ET_EXEC"


//--------------------- .note.nv.tkinfo           --------------------------
	.section	.note.nv.tkinfo,"",@"SHT_NOTE"
	.sectionflags	@"SHF_NOTE_NV_TKINFO"
	.tkinfo
        /*0018*/ 	.word	0x00000002
        /*0030*/ 	.string	""
        /*0030*/ 	.string	"ptxas"
        /*0030*/ 	.string	"Cuda compilation tools, release 13.0, V13.0.88"
        /*0030*/ 	.string	"Build cuda_13.0.r13.0/compiler.36424714_0"
        /*0030*/ 	.string	"-arch sm_100 -m 64 "



//--------------------- .note.nv.cuinfo           --------------------------
	.section	.note.nv.cuinfo,"",@"SHT_NOTE"
	.sectionflags	@"SHF_NOTE_NV_CUINFO"
        /*0018*/ 	.short	0x0002
        /*001a*/ 	.short	0x0064
        /*001c*/ 	.short	0x0082
	.zero		2


//--------------------- .nv.info                  --------------------------
	.section	.nv.info,"",@"SHT_CUDA_INFO"
	.align	4


	//----- nvinfo : EIATTR_REGCOUNT
	.align		4
        /*0000*/ 	.byte	0x04, 0x2f
        /*0002*/ 	.short	(.L_1 - .L_0)
	.align		4
.L_0:
        /*0004*/ 	.word	index@(_Z7dkernelPj)
        /*0008*/ 	.word	0x00000008


	//----- nvinfo : EIATTR_FRAME_SIZE
	.align		4
.L_1:
        /*000c*/ 	.byte	0x04, 0x11
        /*000e*/ 	.short	(.L_3 - .L_2)
	.align		4
.L_2:
        /*0010*/ 	.word	index@(_Z7dkernelPj)
        /*0014*/ 	.word	0x00000000


	//----- nvinfo : EIATTR_MIN_STACK_SIZE
	.align		4
.L_3:
        /*0018*/ 	.byte	0x04, 0x12
        /*001a*/ 	.short	(.L_5 - .L_4)
	.align		4
.L_4:
        /*001c*/ 	.word	index@(_Z7dkernelPj)
        /*0020*/ 	.word	0x00000000
.L_5:


//--------------------- .nv.compat                --------------------------
	.section	.nv.compat,"",@"SHT_CUDA_COMPAT_INFO"
	.align	4
        /*0000*/ 	.byte	0x02, 0x09, 0x00, 0x00, 0x02, 0x02, 0x01, 0x00, 0x02, 0x05, 0x05, 0x00, 0x03, 0x07, 0x01, 0x01
        /*0010*/ 	.byte	0x02, 0x03, 0x00, 0x00, 0x02, 0x06, 0x01, 0x00, 0x04, 0x0b, 0x08, 0x00, 0x09, 0x00, 0x00, 0x00
        /*0020*/ 	.byte	0x00, 0x00, 0x00, 0x00


//--------------------- .nv.info._Z7dkernelPj     --------------------------
	.section	.nv.info._Z7dkernelPj,"",@"SHT_CUDA_INFO"
	.sectionflags	@""
	.align	4


	//----- nvinfo : EIATTR_CUDA_API_VERSION
	.align		4
        /*0000*/ 	.byte	0x04, 0x37
        /*0002*/ 	.short	(.L_7 - .L_6)
.L_6:
        /*0004*/ 	.word	0x00000082


	//----- nvinfo : EIATTR_KPARAM_INFO
	.align		4
.L_7:
        /*0008*/ 	.byte	0x04, 0x17
        /*000a*/ 	.short	(.L_9 - .L_8)
.L_8:
        /*000c*/ 	.word	0x00000000
        /*0010*/ 	.short	0x0000
        /*0012*/ 	.short	0x0000
        /*0014*/ 	.byte	0x00, 0xf5, 0x21, 0x00


	//----- nvinfo : EIATTR_SPARSE_MMA_MASK
	.align		4
.L_9:
        /*0018*/ 	.byte	0x03, 0x50
        /*001a*/ 	.short	0x0000


	//----- nvinfo : EIATTR_MAXREG_COUNT
	.align		4
        /*001c*/ 	.byte	0x03, 0x1b
        /*001e*/ 	.short	0x00ff


	//----- nvinfo : EIATTR_MERCURY_ISA_VERSION
	.align		4
        /*0020*/ 	.byte	0x03, 0x5f
        /*0022*/ 	.short	0x0101


	//----- nvinfo : EIATTR_VRC_CTA_INIT_COUNT
	.align		4
        /*0024*/ 	.byte	0x02, 0x4a
	.zero		1
	.zero		1


	//----- nvinfo : EIATTR_EXIT_INSTR_OFFSETS
	.align		4
        /*0028*/ 	.byte	0x04, 0x1c
        /*002a*/ 	.short	(.L_11 - .L_10)


	//   ....[0]....
.L_10:
        /*002c*/ 	.word	0x00000050


	//----- nvinfo : EIATTR_CBANK_PARAM_SIZE
	.align		4
.L_11:
        /*0030*/ 	.byte	0x03, 0x19
        /*0032*/ 	.short	0x0008


	//----- nvinfo : EIATTR_PARAM_CBANK
	.align		4
        /*0034*/ 	.byte	0x04, 0x0a
        /*0036*/ 	.short	(.L_13 - .L_12)
	.align		4
.L_12:
        /*0038*/ 	.word	index@(.nv.constant0._Z7dkernelPj)
        /*003c*/ 	.short	0x0380
        /*003e*/ 	.short	0x0008


	//----- nvinfo : EIATTR_SW_WAR
	.align		4
.L_13:
        /*0040*/ 	.byte	0x04, 0x36
        /*0042*/ 	.short	(.L_15 - .L_14)
.L_14:
        /*0044*/ 	.word	0x00000008
.L_15:


//--------------------- .nv.callgraph             --------------------------
	.section	.nv.callgraph,"",@"SHT_CUDA_CALLGRAPH"
	.align	4
	.sectionentsize	8
	.align		4
        /*0000*/ 	.word	0x00000000
	.align		4
        /*0004*/ 	.word	0xffffffff
	.align		4
        /*0008*/ 	.word	0x00000000
	.align		4
        /*000c*/ 	.word	0xfffffffe
	.align		4
        /*0010*/ 	.word	0x00000000
	.align		4
        /*0014*/ 	.word	0xfffffffd
	.align		4
        /*0018*/ 	.word	0x00000000
	.align		4
        /*001c*/ 	.word	0xfffffffc


//--------------------- .text._Z7dkernelPj        --------------------------
	.section	.text._Z7dkernelPj,"ax",@progbits
	.align	128
        .global         _Z7dkernelPj
        .type           _Z7dkernelPj,@function
        .size           _Z7dkernelPj,(.L_x_1 - _Z7dkernelPj)
        .other          _Z7dkernelPj,@"STO_CUDA_ENTRY STV_DEFAULT"
_Z7dkernelPj:
.text._Z7dkernelPj:
[----:B------:R-:W-:Y:S08]  /*0000*/  LDC R1, c[0x0][0x37c] ;  /* 0x0000df00ff017b82 */ /* 0x000ff00000000800 */
[----:B------:R-:W0:Y:S01]  /*0010*/  LDC.64 R2, c[0x0][0x380] ;  /* 0x0000e000ff027b82 */ /* 0x000e220000000a00 */
[----:B------:R-:W0:Y:S01]  /*0020*/  LDCU.64 UR4, c[0x0][0x358] ;  /* 0x00006b00ff0477ac */ /* 0x000e220008000a00 */
[----:B------:R-:W-:-:S05]  /*0030*/  HFMA2 R5, -RZ, RZ, 0, 6.103515625e-05 ;  /* 0x00000400ff057431 */ /* 0x000fca00000001ff */
[----:B0-----:R-:W-:Y:S01]  /*0040*/  REDG.E.INC.STRONG.GPU desc[UR4][R2.64], R5 ;  /* 0x000000050200798e */ /* 0x001fe2000d92e104 */
[----:B------:R-:W-:Y:S05]  /*0050*/  EXIT ;  /* 0x000000000000794d */ /* 0x000fea0003800000 */
.L_x_0:
[----:B------:R-:W-:-:S00]  /*0060*/  BRA `(.L_x_0) ;  /* 0xfffffffc00fc7947 */ /* 0x000fc0000383ffff */
[----:B------:R-:W-:-:S00]  /*0070*/  NOP ;  /* 0x0000000000007918 */ /* 0x000fc00000000000 */
        /* <DEDUP_REMOVED lines=8> */
.L_x_1:


//--------------------- .nv.shared.reserved.0     --------------------------
	.section	.nv.shared.reserved.0,"aw",@nobits
	.weak		__nv_reservedSMEM_offset_0_alias
	.size		__nv_reservedSMEM_offset_0_alias, 0, 64
	.other		__nv_reservedSMEM_offset_0_alias,@"STO_CUDA_RESERVED_SHARED STV_DEFAULT"
__nv_reservedSMEM_offset_0_alias:
	.zero		0
	.zero		64


//--------------------- .nv.constant0._Z7dkernelPj --------------------------
	.section	.nv.constant0._Z7dkernelPj,"a",@progbits
	.sectionflags	@""
	.align	4
.nv.constant0._Z7dkernelPj:
	.zero		904


//--------------------- SYMBOLS --------------------------

	.type		.nv.reservedSmem.offset0,@object
	.size		.nv.reservedSmem.offset0,0x4
